	.headerflags	@"EF_CUDA_TEXMODE_UNIFIED EF_CUDA_64BIT_ADDRESS EF_CUDA_ACCELERATORS EF_CUDA_SM90 EF_CUDA_VIRTUAL_SM(EF_CUDA_SM90)"
	.elftype	@"ET_EXEC"


//--------------------- .nv.info                  --------------------------
	.section	.nv.info,"",@"SHT_CUDA_INFO"
	.align	4


	//----- nvinfo : EIATTR_REGCOUNT
	.align		4
        /*0000*/ 	.byte	0x04, 0x2f
        /*0002*/ 	.short	(.L_3 - .L_2)
	.align		4
.L_2:
        /*0004*/ 	.word	index@(triton_poi_fused__native_batch_norm_legit_no_training_add_4)
        /*0008*/ 	.word	0x00000020


	//----- nvinfo : EIATTR_MIN_STACK_SIZE
	.align		4
.L_3:
        /*000c*/ 	.byte	0x04, 0x12
        /*000e*/ 	.short	(.L_5 - .L_4)
	.align		4
.L_4:
        /*0010*/ 	.word	index@(triton_poi_fused__native_batch_norm_legit_no_training_add_4)
        /*0014*/ 	.word	0x00000000


	//----- nvinfo : EIATTR_FRAME_SIZE
	.align		4
.L_5:
        /*0018*/ 	.byte	0x04, 0x11
        /*001a*/ 	.short	(.L_7 - .L_6)
	.align		4
.L_6:
        /*001c*/ 	.word	index@(triton_poi_fused__native_batch_norm_legit_no_training_add_4)
        /*0020*/ 	.word	0x00000000


	//----- nvinfo : EIATTR_MIN_STACK_SIZE
	.align		4
.L_7:
        /*0024*/ 	.byte	0x04, 0x12
        /*0026*/ 	.short	(.L_9 - .L_8)
	.align		4
.L_8:
        /*0028*/ 	.word	index@(triton_poi_fused__native_batch_norm_legit_no_training_add_4)
        /*002c*/ 	.word	0x00000000
.L_9:


//--------------------- .nv.info.triton_poi_fused__native_batch_norm_legit_no_training_add_4 --------------------------
	.section	.nv.info.triton_poi_fused__native_batch_norm_legit_no_training_add_4,"",@"SHT_CUDA_INFO"
	.sectionflags	@""
	.align	4


	//----- nvinfo : EIATTR_CUDA_API_VERSION
	.align		4
        /*0000*/ 	.byte	0x04, 0x37
        /*0002*/ 	.short	(.L_11 - .L_10)
.L_10:
        /*0004*/ 	.word	0x0000007c


	//----- nvinfo : EIATTR_KPARAM_INFO
	.align		4
.L_11:
        /*0008*/ 	.byte	0x04, 0x17
        /*000a*/ 	.short	(.L_13 - .L_12)
.L_12:
        /*000c*/ 	.word	0x00000000
        /*0010*/ 	.short	0x0007
        /*0012*/ 	.short	0x0038
        /*0014*/ 	.byte	0x00, 0xf0, 0x11, 0x00


	//----- nvinfo : EIATTR_KPARAM_INFO
	.align		4
.L_13:
        /*0018*/ 	.byte	0x04, 0x17
        /*001a*/ 	.short	(.L_15 - .L_14)
.L_14:
        /*001c*/ 	.word	0x00000000
        /*0020*/ 	.short	0x0006
        /*0022*/ 	.short	0x0030
        /*0024*/ 	.byte	0x00, 0xf4, 0x21, 0x00


	//----- nvinfo : EIATTR_KPARAM_INFO
	.align		4
.L_15:
        /*0028*/ 	.byte	0x04, 0x17
        /*002a*/ 	.short	(.L_17 - .L_16)
.L_16:
        /*002c*/ 	.word	0x00000000
        /*0030*/ 	.short	0x0005
        /*0032*/ 	.short	0x0028
        /*0034*/ 	.byte	0x00, 0xf4, 0x21, 0x00


	//----- nvinfo : EIATTR_KPARAM_INFO
	.align		4
.L_17:
        /*0038*/ 	.byte	0x04, 0x17
        /*003a*/ 	.short	(.L_19 - .L_18)
.L_18:
        /*003c*/ 	.word	0x00000000
        /*0040*/ 	.short	0x0004
        /*0042*/ 	.short	0x0020
        /*0044*/ 	.byte	0x00, 0xf4, 0x21, 0x00


	//----- nvinfo : EIATTR_KPARAM_INFO
	.align		4
.L_19:
        /*0048*/ 	.byte	0x04, 0x17
        /*004a*/ 	.short	(.L_21 - .L_20)
.L_20:
        /*004c*/ 	.word	0x00000000
        /*0050*/ 	.short	0x0003
        /*0052*/ 	.short	0x0018
        /*0054*/ 	.byte	0x00, 0xf4, 0x21, 0x00


	//----- nvinfo : EIATTR_KPARAM_INFO
	.align		4
.L_21:
        /*0058*/ 	.byte	0x04, 0x17
        /*005a*/ 	.short	(.L_23 - .L_22)
.L_22:
        /*005c*/ 	.word	0x00000000
        /*0060*/ 	.short	0x0002
        /*0062*/ 	.short	0x0010
        /*0064*/ 	.byte	0x00, 0xf4, 0x21, 0x00


	//----- nvinfo : EIATTR_KPARAM_INFO
	.align		4
.L_23:
        /*0068*/ 	.byte	0x04, 0x17
        /*006a*/ 	.short	(.L_25 - .L_24)
.L_24:
        /*006c*/ 	.word	0x00000000
        /*0070*/ 	.short	0x0001
        /*0072*/ 	.short	0x0008
        /*0074*/ 	.byte	0x00, 0xf4, 0x21, 0x00


	//----- nvinfo : EIATTR_KPARAM_INFO
	.align		4
.L_25:
        /*0078*/ 	.byte	0x04, 0x17
        /*007a*/ 	.short	(.L_27 - .L_26)
.L_26:
        /*007c*/ 	.word	0x00000000
        /*0080*/ 	.short	0x0000
        /*0082*/ 	.short	0x0000
        /*0084*/ 	.byte	0x00, 0xf4, 0x21, 0x00


	//----- nvinfo : EIATTR_SPARSE_MMA_MASK
	.align		4
.L_27:
        /*0088*/ 	.byte	0x03, 0x50
        /*008a*/ 	.short	0x0000


	//----- nvinfo : EIATTR_MAXREG_COUNT
	.align		4
        /*008c*/ 	.byte	0x03, 0x1b
        /*008e*/ 	.short	0x00ff


	//----- nvinfo : EIATTR_EXIT_INSTR_OFFSETS
	.align		4
        /*0090*/ 	.byte	0x04, 0x1c
        /*0092*/ 	.short	(.L_29 - .L_28)


	//   ....[0]....
.L_28:
        /*0094*/ 	.word	0x00000680


	//----- nvinfo : EIATTR_REQNTID
	.align		4
.L_29:
        /*0098*/ 	.byte	0x04, 0x10
        /*009a*/ 	.short	(.L_31 - .L_30)
.L_30:
        /*009c*/ 	.word	0x00000080
        /*00a0*/ 	.word	0x00000001
        /*00a4*/ 	.word	0x00000001


	//----- nvinfo : EIATTR_CBANK_PARAM_SIZE
	.align		4
.L_31:
        /*00a8*/ 	.byte	0x03, 0x19
        /*00aa*/ 	.short	0x003c


	//----- nvinfo : EIATTR_PARAM_CBANK
	.align		4
        /*00ac*/ 	.byte	0x04, 0x0a
        /*00ae*/ 	.short	(.L_33 - .L_32)
	.align		4
.L_32:
        /*00b0*/ 	.word	index@(.nv.constant0.triton_poi_fused__native_batch_norm_legit_no_training_add_4)
        /*00b4*/ 	.short	0x0210
        /*00b6*/ 	.short	0x003c


	//----- nvinfo : EIATTR_SW_WAR
	.align		4
.L_33:
        /*00b8*/ 	.byte	0x04, 0x36
        /*00ba*/ 	.short	(.L_35 - .L_34)
.L_34:
        /*00bc*/ 	.word	0x00000008
.L_35:


//--------------------- .nv.callgraph             --------------------------
	.section	.nv.callgraph,"",@"SHT_CUDA_CALLGRAPH"
	.align	4
	.sectionentsize	8
	.align		4
        /*0000*/ 	.word	0x00000000
	.align		4
        /*0004*/ 	.word	0xffffffff
	.align		4
        /*0008*/ 	.word	0x00000000
	.align		4
        /*000c*/ 	.word	0xfffffffe
	.align		4
        /*0010*/ 	.word	0x00000000
	.align		4
        /*0014*/ 	.word	0xfffffffd
	.align		4
        /*0018*/ 	.word	0x00000000
	.align		4
        /*001c*/ 	.word	0xfffffffc


//--------------------- .nv.constant4             --------------------------
	.section	.nv.constant4,"a",@progbits
	.align	8
	.align		8
.nv.constant4:
        /*0000*/ 	.dword	_$_str
	.align		8
        /*0008*/ 	.dword	_$_str_$_2


//--------------------- .text.triton_poi_fused__native_batch_norm_legit_no_training_add_4 --------------------------
	.section	.text.triton_poi_fused__native_batch_norm_legit_no_training_add_4,"ax",@progbits
	.align	128
        .global         triton_poi_fused__native_batch_norm_legit_no_training_add_4
        .type           triton_poi_fused__native_batch_norm_legit_no_training_add_4,@function
        .size           triton_poi_fused__native_batch_norm_legit_no_training_add_4,(.L_x_1 - triton_poi_fused__native_batch_norm_legit_no_training_add_4)
        .other          triton_poi_fused__native_batch_norm_legit_no_training_add_4,@"STO_CUDA_ENTRY STV_DEFAULT"
triton_poi_fused__native_batch_norm_legit_no_training_add_4:
.text.triton_poi_fused__native_batch_norm_legit_no_training_add_4:
[----:B------:R-:W-:Y:S01]  /*0000*/  LDC R1, c[0x0][0x28] ;  /* 0x00000a00ff017b82 */ /* 0x000fe20000000800 */
[----:B------:R-:W1:Y:S07]  /*0010*/  S2R R0, SR_TID.X ;  /* 0x0000000000007919 */ /* 0x000e6e0000002100 */
[----:B------:R-:W2:Y:S01]  /*0020*/  LDC.64 R2, c[0x0][0x228] ;  /* 0x00008a00ff027b82 */ /* 0x000ea20000000a00 */
[----:B------:R-:W-:Y:S01]  /*0030*/  ULDC.64 UR4, c[0x0][0x208] ;  /* 0x0000820000047ab9 */ /* 0x000fe20000000a00 */
[----:B------:R-:W3:Y:S06]  /*0040*/  S2R R21, SR_CTAID.X ;  /* 0x0000000000157919 */ /* 0x000eec0000002500 */
[----:B------:R-:W4:Y:S08]  /*0050*/  LDC.64 R10, c[0x0][0x220] ;  /* 0x00008800ff0a7b82 */ /* 0x000f300000000a00 */
[----:B------:R-:W5:Y:S08]  /*0060*/  LDC.64 R8, c[0x0][0x218] ;  /* 0x00008600ff087b82 */ /* 0x000f700000000a00 */
[----:B------:R-:W4:Y:S01]  /*0070*/  LDC.64 R28, c[0x0][0x230] ;  /* 0x00008c00ff1c7b82 */ /* 0x000f220000000a00 */
[----:B-1----:R-:W-:-:S07]  /*0080*/  SHF.L.U32 R0, R0, 0x2, RZ ;  /* 0x0000000200007819 */ /* 0x002fce00000006ff */
[----:B------:R-:W1:Y:S01]  /*0090*/  LDC.64 R26, c[0x0][0x238] ;  /* 0x00008e00ff1a7b82 */ /* 0x000e620000000a00 */
[----:B---3--:R-:W-:Y:S02]  /*00a0*/  SHF.R.S32.HI R4, RZ, 0x15, R21 ;  /* 0x00000015ff047819 */ /* 0x008fe40000011415 */
[----:B------:R-:W-:Y:S02]  /*00b0*/  LOP3.LUT R0, R0, 0x1fc, RZ, 0xc0, !PT ;  /* 0x000001fc00007812 */ /* 0x000fe400078ec0ff */
[----:B------:R-:W-:Y:S02]  /*00c0*/  SGXT R4, R4, 0x1 ;  /* 0x000000010404781a */ /* 0x000fe40000000200 */
[----:B------:R-:W-:-:S04]  /*00d0*/  LEA R21, R21, R0, 0xa ;  /* 0x0000000015157211 */ /* 0x000fc800078e50ff */
[----:B------:R-:W-:-:S04]  /*00e0*/  LEA.HI R0, R4, R21, RZ, 0xa ;  /* 0x0000001504007211 */ /* 0x000fc800078f50ff */
[----:B------:R-:W-:-:S04]  /*00f0*/  SHF.R.S32.HI R15, RZ, 0xa, R0 ;  /* 0x0000000aff0f7819 */ /* 0x000fc80000011400 */
[----:B------:R-:W-:-:S04]  /*0100*/  LEA.HI R4, R15, R15, RZ, 0x5 ;  /* 0x0000000f0f047211 */ /* 0x000fc800078f28ff */
[----:B------:R-:W-:-:S04]  /*0110*/  LOP3.LUT R4, R4, 0xffffffe0, RZ, 0xc0, !PT ;  /* 0xffffffe004047812 */ /* 0x000fc800078ec0ff */
[----:B------:R-:W-:-:S05]  /*0120*/  IADD3 R15, R15, -R4, RZ ;  /* 0x800000040f0f7210 */ /* 0x000fca0007ffe0ff */
[----:B--2---:R-:W-:-:S06]  /*0130*/  IMAD.WIDE R4, R15, 0x4, R2 ;  /* 0x000000040f047825 */ /* 0x004fcc00078e0202 */
[----:B------:R-:W2:Y:S01]  /*0140*/  LDG.E.EL R4, desc[UR4][R4.64] ;  /* 0x0000000404047981 */ /* 0x000ea2000c2e1900 */
[----:B------:R-:W-:-:S04]  /*0150*/  IADD3 R0, R0, 0x200, RZ ;  /* 0x0000020000007810 */ /* 0x000fc80007ffe0ff */
[----:B------:R-:W-:-:S04]  /*0160*/  SHF.R.S32.HI R0, RZ, 0xa, R0 ;  /* 0x0000000aff007819 */ /* 0x000fc80000011400 */
[----:B------:R-:W-:-:S04]  /*0170*/  LEA.HI R6, R0, R0, RZ, 0x5 ;  /* 0x0000000000067211 */ /* 0x000fc800078f28ff */
[----:B------:R-:W-:-:S04]  /*0180*/  LOP3.LUT R13, R6, 0xffffffe0, RZ, 0xc0, !PT ;  /* 0xffffffe0060d7812 */ /* 0x000fc800078ec0ff */
[----:B------:R-:W-:-:S05]  /*0190*/  IADD3 R13, R0, -R13, RZ ;  /* 0x8000000d000d7210 */ /* 0x000fca0007ffe0ff */
[----:B------:R-:W-:-:S05]  /*01a0*/  IMAD.WIDE R2, R13, 0x4, R2 ;  /* 0x000000040d027825 */ /* 0x000fca00078e0202 */
[----:B------:R3:W2:Y:S01]  /*01b0*/  LDG.E.EL R20, desc[UR4][R2.64] ;  /* 0x0000000402147981 */ /* 0x0006a2000c2e1900 */
[----:B----4-:R-:W-:-:S04]  /*01c0*/  IMAD.WIDE R24, R15, 0x4, R10 ;  /* 0x000000040f187825 */ /* 0x010fc800078e020a */
[----:B-----5:R-:W-:Y:S01]  /*01d0*/  IMAD.WIDE R8, R21, 0x4, R8 ;  /* 0x0000000415087825 */ /* 0x020fe200078e0208 */
[----:B------:R4:W5:Y:S03]  /*01e0*/  LDG.E.EL R0, desc[UR4][R24.64] ;  /* 0x0000000418007981 */ /* 0x000966000c2e1900 */
[C---:B0-----:R-:W-:Y:S01]  /*01f0*/  IMAD.WIDE R18, R15.reuse, 0x4, R28 ;  /* 0x000000040f127825 */ /* 0x041fe200078e021c */
[----:B---3--:R-:W0:Y:S03]  /*0200*/  LDC.64 R2, c[0x0][0x210] ;  /* 0x00008400ff027b82 */ /* 0x008e260000000a00 */
[----:B-1----:R-:W-:Y:S01]  /*0210*/  IMAD.WIDE R14, R15, 0x4, R26 ;  /* 0x000000040f0e7825 */ /* 0x002fe200078e021a */
[----:B------:R-:W3:Y:S04]  /*0220*/  LDG.E.EL R22, desc[UR4][R18.64] ;  /* 0x0000000412167981 */ /* 0x000ee8000c2e1900 */
[----:B------:R1:W3:Y:S01]  /*0230*/  LDG.E.EL R23, desc[UR4][R14.64] ;  /* 0x000000040e177981 */ /* 0x0002e2000c2e1900 */
[----:B----4-:R-:W-:Y:S01]  /*0240*/  HFMA2.MMA R25, -RZ, RZ, 1.625, 0 ;  /* 0x3e800000ff197435 */ /* 0x010fe200000001ff */
[----:B------:R-:W-:-:S04]  /*0250*/  IMAD.WIDE R28, R13, 0x4, R28 ;  /* 0x000000040d1c7825 */ /* 0x000fc800078e021c */
[C---:B------:R-:W-:Y:S02]  /*0260*/  IMAD.WIDE R26, R13.reuse, 0x4, R26 ;  /* 0x000000040d1a7825 */ /* 0x040fe400078e021a */
[----:B------:R-:W4:Y:S02]  /*0270*/  LDG.E.EL R28, desc[UR4][R28.64] ;  /* 0x000000041c1c7981 */ /* 0x000f24000c2e1900 */
[----:B-1----:R-:W-:Y:S02]  /*0280*/  IMAD.WIDE R14, R13, 0x4, R10 ;  /* 0x000000040d0e7825 */ /* 0x002fe400078e020a */
[----:B------:R1:W4:Y:S04]  /*0290*/  LDG.E.EL R27, desc[UR4][R26.64] ;  /* 0x000000041a1b7981 */ /* 0x000328000c2e1900 */
[----:B------:R-:W3:Y:S01]  /*02a0*/  LDG.E.EL R24, desc[UR4][R14.64] ;  /* 0x000000040e187981 */ /* 0x000ee2000c2e1900 */
[----:B0-----:R-:W-:-:S05]  /*02b0*/  IMAD.WIDE R2, R21, 0x4, R2 ;  /* 0x0000000415027825 */ /* 0x001fca00078e0202 */
[----:B------:R-:W3:Y:S01]  /*02c0*/  LDG.E.128 R12, desc[UR4][R2.64] ;  /* 0x00000004020c7981 */ /* 0x000ee2000c1e1d00 */
[----:B--2---:R-:W-:-:S03]  /*02d0*/  FADD R16, R4, 9.9999997473787516356e-06 ;  /* 0x3727c5ac04107421 */ /* 0x004fc60000000000 */
[----:B------:R-:W5:Y:S03]  /*02e0*/  LDG.E.128 R4, desc[UR4][R8.64] ;  /* 0x0000000408047981 */ /* 0x000f66000c1e1d00 */
[----:B------:R-:W0:Y:S01]  /*02f0*/  MUFU.SQRT R16, R16 ;  /* 0x0000001000107308 */ /* 0x000e220000002000 */
[----:B------:R-:W2:Y:S01]  /*0300*/  LDG.E.128 R8, desc[UR4][R8.64+0x800] ;  /* 0x0008000408087981 */ /* 0x000ea2000c1e1d00 */
[C---:B0-----:R-:W-:Y:S02]  /*0310*/  FSETP.GT.AND P0, PT, R16.reuse, 8.50705917302346158658e+37, PT ;  /* 0x7e8000001000780b */ /* 0x041fe40003f04000 */
[----:B------:R-:W-:-:S11]  /*0320*/  FSETP.GEU.AND P1, PT, R16, 1.175494350822287508e-38, PT ;  /* 0x008000001000780b */ /* 0x000fd60003f2e000 */
[----:B------:R-:W-:-:S04]  /*0330*/  @P0 FMUL R16, R16, 0.25 ;  /* 0x3e80000010100820 */ /* 0x000fc80000400000 */
[----:B------:R-:W-:Y:S01]  /*0340*/  @!P1 FMUL R16, R16, 16777216 ;  /* 0x4b80000010109820 */ /* 0x000fe20000400000 */
[----:B------:R-:W-:-:S05]  /*0350*/  FSEL R17, R25, 1, P0 ;  /* 0x3f80000019117808 */ /* 0x000fca0000000000 */
[----:B------:R-:W1:Y:S01]  /*0360*/  MUFU.RCP R16, R16 ;  /* 0x0000001000107308 */ /* 0x000e620000001000 */
[----:B------:R-:W-:-:S04]  /*0370*/  @!P1 FMUL R17, R17, 16777216 ;  /* 0x4b80000011119820 */ /* 0x000fc80000400000 */
[----:B-1----:R-:W-:Y:S02]  /*0380*/  FMUL R26, R16, R17 ;  /* 0x00000011101a7220 */ /* 0x002fe40000400000 */
[----:B------:R0:W4:Y:S01]  /*0390*/  LDG.E.128 R16, desc[UR4][R2.64+0x800] ;  /* 0x0008000402107981 */ /* 0x000122000c1e1d00 */
[----:B------:R-:W-:-:S04]  /*03a0*/  FADD R29, R20, 9.9999997473787516356e-06 ;  /* 0x3727c5ac141d7421 */ /* 0x000fc80000000000 */
[----:B------:R-:W1:Y:S02]  /*03b0*/  MUFU.SQRT R20, R29 ;  /* 0x0000001d00147308 */ /* 0x000e640000002000 */
[C---:B-1----:R-:W-:Y:S02]  /*03c0*/  FSETP.GT.AND P0, PT, R20.reuse, 8.50705917302346158658e+37, PT ;  /* 0x7e8000001400780b */ /* 0x042fe40003f04000 */
[----:B------:R-:W-:-:S11]  /*03d0*/  FSETP.GEU.AND P1, PT, R20, 1.175494350822287508e-38, PT ;  /* 0x008000001400780b */ /* 0x000fd60003f2e000 */
[----:B------:R-:W-:-:S04]  /*03e0*/  @P0 FMUL R20, R20, 0.25 ;  /* 0x3e80000014140820 */ /* 0x000fc80000400000 */
[----:B------:R-:W-:Y:S01]  /*03f0*/  @!P1 FMUL R20, R20, 16777216 ;  /* 0x4b80000014149820 */ /* 0x000fe20000400000 */
[----:B------:R-:W-:-:S05]  /*0400*/  FSEL R25, R25, 1, P0 ;  /* 0x3f80000019197808 */ /* 0x000fca0000000000 */
[----:B------:R-:W-:Y:S01]  /*0410*/  @!P1 FMUL R25, R25, 16777216 ;  /* 0x4b80000019199820 */ /* 0x000fe20000400000 */
[--C-:B-----5:R-:W-:Y:S01]  /*0420*/  FADD R29, R4, -R0.reuse ;  /* 0x80000000041d7221 */ /* 0x120fe20000000000 */
[--C-:B0-----:R-:W-:Y:S01]  /*0430*/  FADD R3, R5, -R0.reuse ;  /* 0x8000000005037221 */ /* 0x101fe20000000000 */
[--C-:B------:R-:W-:Y:S01]  /*0440*/  FADD R5, R6, -R0.reuse ;  /* 0x8000000006057221 */ /* 0x100fe20000000000 */
[----:B------:R-:W-:Y:S01]  /*0450*/  FADD R7, R7, -R0 ;  /* 0x8000000007077221 */ /* 0x000fe20000000000 */
[-C--:B------:R-:W-:Y:S01]  /*0460*/  FMUL R0, R29, R26.reuse ;  /* 0x0000001a1d007220 */ /* 0x080fe20000400000 */
[-C--:B------:R-:W-:Y:S01]  /*0470*/  FMUL R2, R3, R26.reuse ;  /* 0x0000001a03027220 */ /* 0x080fe20000400000 */
[----:B------:R-:W0:Y:S01]  /*0480*/  MUFU.RCP R4, R20 ;  /* 0x0000001400047308 */ /* 0x000e220000001000 */
[-C--:B------:R-:W-:Y:S01]  /*0490*/  FMUL R6, R5, R26.reuse ;  /* 0x0000001a05067220 */ /* 0x080fe20000400000 */
[----:B------:R-:W-:Y:S01]  /*04a0*/  FMUL R26, R7, R26 ;  /* 0x0000001a071a7220 */ /* 0x000fe20000400000 */
[C-C-:B---3--:R-:W-:Y:S01]  /*04b0*/  FFMA R7, R22.reuse, R0, R23.reuse ;  /* 0x0000000016077223 */ /* 0x148fe20000000017 */
[----:B------:R-:W-:-:S02]  /*04c0*/  FFMA R0, R22, R2, R23 ;  /* 0x0000000216007223 */ /* 0x000fc40000000017 */
[----:B------:R-:W1:Y:S01]  /*04d0*/  LDC.64 R2, c[0x0][0x240] ;  /* 0x00009000ff027b82 */ /* 0x000e620000000a00 */
[C-C-:B------:R-:W-:Y:S01]  /*04e0*/  FFMA R5, R22.reuse, R6, R23.reuse ;  /* 0x0000000616057223 */ /* 0x140fe20000000017 */
[----:B------:R-:W-:Y:S01]  /*04f0*/  FFMA R22, R22, R26, R23 ;  /* 0x0000001a16167223 */ /* 0x000fe20000000017 */
[--C-:B--2---:R-:W-:Y:S01]  /*0500*/  FADD R23, R9, -R24.reuse ;  /* 0x8000001809177221 */ /* 0x104fe20000000000 */
[--C-:B------:R-:W-:Y:S01]  /*0510*/  FADD R9, R10, -R24.reuse ;  /* 0x800000180a097221 */ /* 0x100fe20000000000 */
[--C-:B------:R-:W-:Y:S01]  /*0520*/  FADD R11, R11, -R24.reuse ;  /* 0x800000180b0b7221 */ /* 0x100fe20000000000 */
[----:B0-----:R-:W-:Y:S01]  /*0530*/  FMUL R4, R4, R25 ;  /* 0x0000001904047220 */ /* 0x001fe20000400000 */
[----:B------:R-:W-:-:S03]  /*0540*/  FADD R25, R8, -R24 ;  /* 0x8000001808197221 */ /* 0x000fc60000000000 */
[-C--:B------:R-:W-:Y:S01]  /*0550*/  FMUL R6, R23, R4.reuse ;  /* 0x0000000417067220 */ /* 0x080fe20000400000 */
[-C--:B------:R-:W-:Y:S01]  /*0560*/  FMUL R25, R25, R4.reuse ;  /* 0x0000000419197220 */ /* 0x080fe20000400000 */
[-C--:B------:R-:W-:Y:S01]  /*0570*/  FMUL R8, R9, R4.reuse ;  /* 0x0000000409087220 */ /* 0x080fe20000400000 */
[----:B------:R-:W-:Y:S01]  /*0580*/  FMUL R10, R11, R4 ;  /* 0x000000040b0a7220 */ /* 0x000fe20000400000 */
[C-C-:B----4-:R-:W-:Y:S01]  /*0590*/  FFMA R4, R28.reuse, R6, R27.reuse ;  /* 0x000000061c047223 */ /* 0x150fe2000000001b */
[C-C-:B------:R-:W-:Y:S01]  /*05a0*/  FFMA R9, R28.reuse, R25, R27.reuse ;  /* 0x000000191c097223 */ /* 0x140fe2000000001b */
[C-C-:B------:R-:W-:Y:S01]  /*05b0*/  FFMA R11, R28.reuse, R8, R27.reuse ;  /* 0x000000081c0b7223 */ /* 0x140fe2000000001b */
[----:B------:R-:W-:Y:S01]  /*05c0*/  FFMA R10, R28, R10, R27 ;  /* 0x0000000a1c0a7223 */ /* 0x000fe2000000001b */
[----:B------:R-:W-:Y:S01]  /*05d0*/  FADD R12, R12, R7 ;  /* 0x000000070c0c7221 */ /* 0x000fe20000000000 */
[----:B------:R-:W-:Y:S01]  /*05e0*/  FADD R13, R13, R0 ;  /* 0x000000000d0d7221 */ /* 0x000fe20000000000 */
[----:B------:R-:W-:Y:S01]  /*05f0*/  FADD R14, R14, R5 ;  /* 0x000000050e0e7221 */ /* 0x000fe20000000000 */
[----:B------:R-:W-:Y:S01]  /*0600*/  FADD R15, R15, R22 ;  /* 0x000000160f0f7221 */ /* 0x000fe20000000000 */
[----:B-1----:R-:W-:-:S05]  /*0610*/  IMAD.WIDE R2, R21, 0x4, R2 ;  /* 0x0000000415027825 */ /* 0x002fca00078e0202 */
[----:B------:R-:W-:Y:S01]  /*0620*/  STG.E.128 desc[UR4][R2.64], R12 ;  /* 0x0000000c02007986 */ /* 0x000fe2000c101d04 */
[----:B------:R-:W-:Y:S01]  /*0630*/  FADD R16, R16, R9 ;  /* 0x0000000910107221 */ /* 0x000fe20000000000 */
[----:B------:R-:W-:Y:S01]  /*0640*/  FADD R17, R17, R4 ;  /* 0x0000000411117221 */ /* 0x000fe20000000000 */
[----:B------:R-:W-:Y:S01]  /*0650*/  FADD R18, R18, R11 ;  /* 0x0000000b12127221 */ /* 0x000fe20000000000 */
[----:B------:R-:W-:-:S05]  /*0660*/  FADD R19, R19, R10 ;  /* 0x0000000a13137221 */ /* 0x000fca0000000000 */
[----:B------:R-:W-:Y:S01]  /*0670*/  STG.E.128 desc[UR4][R2.64+0x800], R16 ;  /* 0x0008001002007986 */ /* 0x000fe2000c101d04 */
[----:B------:R-:W-:Y:S05]  /*0680*/  EXIT ;  /* 0x000000000000794d */ /* 0x000fea0003800000 */
.L_x_0:
[----:B------:R-:W-:-:S00]  /*0690*/  BRA `(.L_x_0) ;  /* 0xfffffffc00fc7947 */ /* 0x000fc0000383ffff */
[----:B------:R-:W-:-:S00]  /*06a0*/  NOP ;  /* 0x0000000000007918 */ /* 0x000fc00000000000 */
        /* <DEDUP_REMOVED lines=13> */
.L_x_1:


//--------------------- .nv.global.init           --------------------------
	.section	.nv.global.init,"aw",@progbits
.nv.global.init:
	.type		_$_str,@object
	.size		_$_str,(_$_str_$_2 - _$_str)
_$_str:
        /*0000*/ 	.byte	0x5f, 0x5f, 0x43, 0x55, 0x44, 0x41, 0x5f, 0x46, 0x54, 0x5a, 0x00
	.type		_$_str_$_2,@object
	.size		_$_str_$_2,(.L_1 - _$_str_$_2)
_$_str_$_2:
        /*000b*/ 	.byte	0x5f, 0x5f, 0x43, 0x55, 0x44, 0x41, 0x5f, 0x50, 0x52, 0x45, 0x43, 0x5f, 0x53, 0x51, 0x52, 0x54
        /*001b*/ 	.byte	0x00
.L_1:


//--------------------- .nv.constant0.triton_poi_fused__native_batch_norm_legit_no_training_add_4 --------------------------
	.section	.nv.constant0.triton_poi_fused__native_batch_norm_legit_no_training_add_4,"a",@progbits
	.sectionflags	@""
	.align	4
.nv.constant0.triton_poi_fused__native_batch_norm_legit_no_training_add_4:
	.zero		588
